//
// Generated by NVIDIA NVVM Compiler
//
// Compiler Build ID: CL-36424714
// Cuda compilation tools, release 13.0, V13.0.88
// Based on NVVM 20.0.0
//

.version 9.0
.target sm_100
.address_size 64

	// .globl	_Z14FindClosestGPUP6float3PiS1_

.visible .entry _Z14FindClosestGPUP6float3PiS1_(
	.param .u64 .ptr .align 1 _Z14FindClosestGPUP6float3PiS1__param_0,
	.param .u64 .ptr .align 1 _Z14FindClosestGPUP6float3PiS1__param_1,
	.param .u64 .ptr .align 1 _Z14FindClosestGPUP6float3PiS1__param_2
)
{
	.reg .pred 	%p<4>;
	.reg .b32 	%r<6>;
	.reg .b32 	%f<9>;
	.reg .b64 	%rd<11>;

	ld.param.u64 	%rd1, [_Z14FindClosestGPUP6float3PiS1__param_0];
	ld.param.u64 	%rd2, [_Z14FindClosestGPUP6float3PiS1__param_1];
	ld.param.u64 	%rd3, [_Z14FindClosestGPUP6float3PiS1__param_2];
	cvta.to.global.u64 	%rd4, %rd3;
	ld.global.u32 	%r1, [%rd4];
	setp.lt.s32 	%p1, %r1, 2;
	@%p1 bra 	$L__BB0_4;
	mov.u32 	%r3, %tid.x;
	mov.u32 	%r4, %ctaid.x;
	mov.u32 	%r5, %ntid.x;
	mad.lo.s32 	%r2, %r4, %r5, %r3;
	setp.ge.s32 	%p2, %r2, %r1;
	@%p2 bra 	$L__BB0_4;
	cvta.to.global.u64 	%rd5, %rd1;
	mul.wide.s32 	%rd6, %r2, 12;
	add.s64 	%rd7, %rd5, %rd6;
	ld.global.f32 	%f1, [%rd7];
	ld.global.f32 	%f2, [%rd7+4];
	fma.rn.f32 	%f3, %f1, %f1, %f2;
	add.f32 	%f4, %f2, %f3;
	ld.global.f32 	%f5, [%rd7+8];
	add.f32 	%f6, %f5, %f4;
	add.f32 	%f7, %f5, %f6;
	sqrt.rn.f32 	%f8, %f7;
	setp.geu.f32 	%p3, %f8, 0f7F7FFFEE;
	@%p3 bra 	$L__BB0_4;
	cvta.to.global.u64 	%rd8, %rd2;
	mul.wide.s32 	%rd9, %r2, 4;
	add.s64 	%rd10, %rd8, %rd9;
	st.global.u32 	[%rd10], %r2;
$L__BB0_4:
	ret;

}


// ===== COMPILED SASS (sm_100) =====

	.target	sm_100

	.elftype	@"ET_EXEC"


//--------------------- .note.nv.tkinfo           --------------------------
	.section	.note.nv.tkinfo,"",@"SHT_NOTE"
	.sectionflags	@"SHF_NOTE_NV_TKINFO"
	.tkinfo
        /*0018*/ 	.word	0x00000002
        /*0030*/ 	.string	""
        /*0030*/ 	.string	"ptxas"
        /*0030*/ 	.string	"Cuda compilation tools, release 13.0, V13.0.88"
        /*0030*/ 	.string	"Build cuda_13.0.r13.0/compiler.36424714_0"
        /*0030*/ 	.string	"-arch sm_100 -m 64 "



//--------------------- .note.nv.cuinfo           --------------------------
	.section	.note.nv.cuinfo,"",@"SHT_NOTE"
	.sectionflags	@"SHF_NOTE_NV_CUINFO"
        /*0018*/ 	.short	0x0002
        /*001a*/ 	.short	0x0064
        /*001c*/ 	.short	0x0082
	.zero		2


//--------------------- .nv.info                  --------------------------
	.section	.nv.info,"",@"SHT_CUDA_INFO"
	.align	4


	//----- nvinfo : EIATTR_REGCOUNT
	.align		4
        /*0000*/ 	.byte	0x04, 0x2f
        /*0002*/ 	.short	(.L_1 - .L_0)
	.align		4
.L_0:
        /*0004*/ 	.word	index@(_Z14FindClosestGPUP6float3PiS1_)
        /*0008*/ 	.word	0x0000000b


	//----- nvinfo : EIATTR_FRAME_SIZE
	.align		4
.L_1:
        /*000c*/ 	.byte	0x04, 0x11
        /*000e*/ 	.short	(.L_3 - .L_2)
	.align		4
.L_2:
        /*0010*/ 	.word	index@($__internal_0_$__cuda_sm20_sqrt_rn_f32_slowpath)
        /*0014*/ 	.word	0x00000000


	//----- nvinfo : EIATTR_FRAME_SIZE
	.align		4
.L_3:
        /*0018*/ 	.byte	0x04, 0x11
        /*001a*/ 	.short	(.L_5 - .L_4)
	.align		4
.L_4:
        /*001c*/ 	.word	index@(_Z14FindClosestGPUP6float3PiS1_)
        /*0020*/ 	.word	0x00000000


	//----- nvinfo : EIATTR_MIN_STACK_SIZE
	.align		4
.L_5:
        /*0024*/ 	.byte	0x04, 0x12
        /*0026*/ 	.short	(.L_7 - .L_6)
	.align		4
.L_6:
        /*0028*/ 	.word	index@(_Z14FindClosestGPUP6float3PiS1_)
        /*002c*/ 	.word	0x00000000
.L_7:


//--------------------- .nv.compat                --------------------------
	.section	.nv.compat,"",@"SHT_CUDA_COMPAT_INFO"
	.align	4
        /*0000*/ 	.byte	0x02, 0x09, 0x00, 0x00, 0x02, 0x02, 0x01, 0x00, 0x02, 0x05, 0x05, 0x00, 0x03, 0x07, 0x01, 0x01
        /*0010*/ 	.byte	0x02, 0x03, 0x00, 0x00, 0x02, 0x06, 0x01, 0x00, 0x04, 0x0b, 0x08, 0x00, 0x01, 0x00, 0x00, 0x00
        /*0020*/ 	.byte	0x00, 0x00, 0x00, 0x00


//--------------------- .nv.info._Z14FindClosestGPUP6float3PiS1_ --------------------------
	.section	.nv.info._Z14FindClosestGPUP6float3PiS1_,"",@"SHT_CUDA_INFO"
	.sectionflags	@""
	.align	4


	//----- nvinfo : EIATTR_CUDA_API_VERSION
	.align		4
        /*0000*/ 	.byte	0x04, 0x37
        /*0002*/ 	.short	(.L_9 - .L_8)
.L_8:
        /*0004*/ 	.word	0x00000082


	//----- nvinfo : EIATTR_KPARAM_INFO
	.align		4
.L_9:
        /*0008*/ 	.byte	0x04, 0x17
        /*000a*/ 	.short	(.L_11 - .L_10)
.L_10:
        /*000c*/ 	.word	0x00000000
        /*0010*/ 	.short	0x0002
        /*0012*/ 	.short	0x0010
        /*0014*/ 	.byte	0x00, 0xf5, 0x21, 0x00


	//----- nvinfo : EIATTR_KPARAM_INFO
	.align		4
.L_11:
        /*0018*/ 	.byte	0x04, 0x17
        /*001a*/ 	.short	(.L_13 - .L_12)
.L_12:
        /*001c*/ 	.word	0x00000000
        /*0020*/ 	.short	0x0001
        /*0022*/ 	.short	0x0008
        /*0024*/ 	.byte	0x00, 0xf5, 0x21, 0x00


	//----- nvinfo : EIATTR_KPARAM_INFO
	.align		4
.L_13:
        /*0028*/ 	.byte	0x04, 0x17
        /*002a*/ 	.short	(.L_15 - .L_14)
.L_14:
        /*002c*/ 	.word	0x00000000
        /*0030*/ 	.short	0x0000
        /*0032*/ 	.short	0x0000
        /*0034*/ 	.byte	0x00, 0xf5, 0x21, 0x00


	//----- nvinfo : EIATTR_SPARSE_MMA_MASK
	.align		4
.L_15:
        /*0038*/ 	.byte	0x03, 0x50
        /*003a*/ 	.short	0x0000


	//----- nvinfo : EIATTR_MAXREG_COUNT
	.align		4
        /*003c*/ 	.byte	0x03, 0x1b
        /*003e*/ 	.short	0x00ff


	//----- nvinfo : EIATTR_MERCURY_ISA_VERSION
	.align		4
        /*0040*/ 	.byte	0x03, 0x5f
        /*0042*/ 	.short	0x0101


	//----- nvinfo : EIATTR_VRC_CTA_INIT_COUNT
	.align		4
        /*0044*/ 	.byte	0x02, 0x4a
	.zero		1
	.zero		1


	//----- nvinfo : EIATTR_EXIT_INSTR_OFFSETS
	.align		4
        /*0048*/ 	.byte	0x04, 0x1c
        /*004a*/ 	.short	(.L_17 - .L_16)


	//   ....[0]....
.L_16:
        /*004c*/ 	.word	0x00000050


	//   ....[1]....
        /*0050*/ 	.word	0x000000b0


	//   ....[2]....
        /*0054*/ 	.word	0x00000240


	//   ....[3]....
        /*0058*/ 	.word	0x00000280


	//----- nvinfo : EIATTR_CRS_STACK_SIZE
	.align		4
.L_17:
        /*005c*/ 	.byte	0x04, 0x1e
        /*005e*/ 	.short	(.L_19 - .L_18)
.L_18:
        /*0060*/ 	.word	0x00000000


	//----- nvinfo : EIATTR_CBANK_PARAM_SIZE
	.align		4
.L_19:
        /*0064*/ 	.byte	0x03, 0x19
        /*0066*/ 	.short	0x0018


	//----- nvinfo : EIATTR_PARAM_CBANK
	.align		4
        /*0068*/ 	.byte	0x04, 0x0a
        /*006a*/ 	.short	(.L_21 - .L_20)
	.align		4
.L_20:
        /*006c*/ 	.word	index@(.nv.constant0._Z14FindClosestGPUP6float3PiS1_)
        /*0070*/ 	.short	0x0380
        /*0072*/ 	.short	0x0018


	//----- nvinfo : EIATTR_SW_WAR
	.align		4
.L_21:
        /*0074*/ 	.byte	0x04, 0x36
        /*0076*/ 	.short	(.L_23 - .L_22)
.L_22:
        /*0078*/ 	.word	0x00000008
.L_23:


//--------------------- .nv.callgraph             --------------------------
	.section	.nv.callgraph,"",@"SHT_CUDA_CALLGRAPH"
	.align	4
	.sectionentsize	8
	.align		4
        /*0000*/ 	.word	0x00000000
	.align		4
        /*0004*/ 	.word	0xffffffff
	.align		4
        /*0008*/ 	.word	0x00000000
	.align		4
        /*000c*/ 	.word	0xfffffffe
	.align		4
        /*0010*/ 	.word	0x00000000
	.align		4
        /*0014*/ 	.word	0xfffffffd
	.align		4
        /*0018*/ 	.word	0x00000000
	.align		4
        /*001c*/ 	.word	0xfffffffc


//--------------------- .text._Z14FindClosestGPUP6float3PiS1_ --------------------------
	.section	.text._Z14FindClosestGPUP6float3PiS1_,"ax",@progbits
	.align	128
        .global         _Z14FindClosestGPUP6float3PiS1_
        .type           _Z14FindClosestGPUP6float3PiS1_,@function
        .size           _Z14FindClosestGPUP6float3PiS1_,(.L_x_5 - _Z14FindClosestGPUP6float3PiS1_)
        .other          _Z14FindClosestGPUP6float3PiS1_,@"STO_CUDA_ENTRY STV_DEFAULT"
_Z14FindClosestGPUP6float3PiS1_:
.text._Z14FindClosestGPUP6float3PiS1_:
[----:B------:R-:W-:Y:S08]  /*0000*/  LDC R1, c[0x0][0x37c] ;  /* 0x0000df00ff017b82 */ /* 0x000ff00000000800 */
[----:B------:R-:W0:Y:S01]  /*0010*/  LDC.64 R2, c[0x0][0x390] ;  /* 0x0000e400ff027b82 */ /* 0x000e220000000a00 */
[----:B------:R-:W0:Y:S02]  /*0020*/  LDCU.64 UR4, c[0x0][0x358] ;  /* 0x00006b00ff0477ac */ /* 0x000e240008000a00 */
[----:B0-----:R-:W2:Y:S02]  /*0030*/  LDG.E R3, desc[UR4][R2.64] ;  /* 0x0000000402037981 */ /* 0x001ea4000c1e1900 */
[----:B--2---:R-:W-:-:S13]  /*0040*/  ISETP.GE.AND P0, PT, R3, 0x2, PT ;  /* 0x000000020300780c */ /* 0x004fda0003f06270 */
[----:B------:R-:W-:Y:S05]  /*0050*/  @!P0 EXIT ;  /* 0x000000000000894d */ /* 0x000fea0003800000 */
[----:B------:R-:W0:Y:S01]  /*0060*/  S2R R2, SR_TID.X ;  /* 0x0000000000027919 */ /* 0x000e220000002100 */
[----:B------:R-:W0:Y:S08]  /*0070*/  S2UR UR6, SR_CTAID.X ;  /* 0x00000000000679c3 */ /* 0x000e300000002500 */
[----:B------:R-:W0:Y:S02]  /*0080*/  LDC R5, c[0x0][0x360] ;  /* 0x0000d800ff057b82 */ /* 0x000e240000000800 */
[----:B0-----:R-:W-:-:S05]  /*0090*/  IMAD R2, R5, UR6, R2 ;  /* 0x0000000605027c24 */ /* 0x001fca000f8e0202 */
[----:B------:R-:W-:-:S13]  /*00a0*/  ISETP.GE.AND P0, PT, R2, R3, PT ;  /* 0x000000030200720c */ /* 0x000fda0003f06270 */
[----:B------:R-:W-:Y:S05]  /*00b0*/  @P0 EXIT ;  /* 0x000000000000094d */ /* 0x000fea0003800000 */
[----:B------:R-:W0:Y:S02]  /*00c0*/  LDC.64 R4, c[0x0][0x380] ;  /* 0x0000e000ff047b82 */ /* 0x000e240000000a00 */
[----:B0-----:R-:W-:-:S05]  /*00d0*/  IMAD.WIDE R4, R2, 0xc, R4 ;  /* 0x0000000c02047825 */ /* 0x001fca00078e0204 */
[----:B------:R-:W2:Y:S04]  /*00e0*/  LDG.E R0, desc[UR4][R4.64] ;  /* 0x0000000404007981 */ /* 0x000ea8000c1e1900 */
[----:B------:R-:W2:Y:S04]  /*00f0*/  LDG.E R3, desc[UR4][R4.64+0x4] ;  /* 0x0000040404037981 */ /* 0x000ea8000c1e1900 */
[----:B------:R-:W3:Y:S01]  /*0100*/  LDG.E R7, desc[UR4][R4.64+0x8] ;  /* 0x0000080404077981 */ /* 0x000ee2000c1e1900 */
[----:B------:R-:W-:Y:S01]  /*0110*/  BSSY.RECONVERGENT B0, `(.L_x_0) ;  /* 0x0000011000007945 */ /* 0x000fe20003800200 */
[----:B--2---:R-:W-:-:S04]  /*0120*/  FFMA R0, R0, R0, R3 ;  /* 0x0000000000007223 */ /* 0x004fc80000000003 */
[----:B------:R-:W-:-:S04]  /*0130*/  FADD R0, R3, R0 ;  /* 0x0000000003007221 */ /* 0x000fc80000000000 */
[----:B---3--:R-:W-:-:S04]  /*0140*/  FADD R0, R0, R7 ;  /* 0x0000000700007221 */ /* 0x008fc80000000000 */
[----:B------:R-:W-:-:S04]  /*0150*/  FADD R0, R7, R0 ;  /* 0x0000000007007221 */ /* 0x000fc80000000000 */
[----:B------:R0:W1:Y:S01]  /*0160*/  MUFU.RSQ R3, R0 ;  /* 0x0000000000037308 */ /* 0x0000620000001400 */
[----:B------:R-:W-:-:S04]  /*0170*/  IADD3 R6, PT, PT, R0, -0xd000000, RZ ;  /* 0xf300000000067810 */ /* 0x000fc80007ffe0ff */
[----:B------:R-:W-:-:S13]  /*0180*/  ISETP.GT.U32.AND P0, PT, R6, 0x727fffff, PT ;  /* 0x727fffff0600780c */ /* 0x000fda0003f04070 */
[----:B01----:R-:W-:Y:S05]  /*0190*/  @!P0 BRA `(.L_x_1) ;  /* 0x0000000000108947 */ /* 0x003fea0003800000 */
[----:B------:R-:W-:-:S07]  /*01a0*/  MOV R8, 0x1c0 ;  /* 0x000001c000087802 */ /* 0x000fce0000000f00 */
[----:B------:R-:W-:Y:S05]  /*01b0*/  CALL.REL.NOINC `($__internal_0_$__cuda_sm20_sqrt_rn_f32_slowpath) ;  /* 0x0000000000347944 */ /* 0x000fea0003c00000 */
[----:B------:R-:W-:Y:S01]  /*01c0*/  MOV R0, R3 ;  /* 0x0000000300007202 */ /* 0x000fe20000000f00 */
[----:B------:R-:W-:Y:S06]  /*01d0*/  BRA `(.L_x_2) ;  /* 0x0000000000107947 */ /* 0x000fec0003800000 */
.L_x_1:
[----:B------:R-:W-:Y:S01]  /*01e0*/  FMUL.FTZ R5, R0, R3 ;  /* 0x0000000300057220 */ /* 0x000fe20000410000 */
[----:B------:R-:W-:-:S03]  /*01f0*/  FMUL.FTZ R3, R3, 0.5 ;  /* 0x3f00000003037820 */ /* 0x000fc60000410000 */
[----:B------:R-:W-:-:S04]  /*0200*/  FFMA R0, -R5, R5, R0 ;  /* 0x0000000505007223 */ /* 0x000fc80000000100 */
[----:B------:R-:W-:-:S07]  /*0210*/  FFMA R0, R0, R3, R5 ;  /* 0x0000000300007223 */ /* 0x000fce0000000005 */
.L_x_2:
[----:B------:R-:W-:Y:S05]  /*0220*/  BSYNC.RECONVERGENT B0 ;  /* 0x0000000000007941 */ /* 0x000fea0003800200 */
.L_x_0:
[----:B------:R-:W-:-:S13]  /*0230*/  FSETP.GEU.AND P0, PT, R0, 3.40282001837565597733e+38, PT ;  /* 0x7f7fffee0000780b */ /* 0x000fda0003f0e000 */
[----:B------:R-:W-:Y:S05]  /*0240*/  @P0 EXIT ;  /* 0x000000000000094d */ /* 0x000fea0003800000 */
[----:B------:R-:W0:Y:S02]  /*0250*/  LDC.64 R4, c[0x0][0x388] ;  /* 0x0000e200ff047b82 */ /* 0x000e240000000a00 */
[----:B0-----:R-:W-:-:S05]  /*0260*/  IMAD.WIDE R4, R2, 0x4, R4 ;  /* 0x0000000402047825 */ /* 0x001fca00078e0204 */
[----:B------:R-:W-:Y:S01]  /*0270*/  STG.E desc[UR4][R4.64], R2 ;  /* 0x0000000204007986 */ /* 0x000fe2000c101904 */
[----:B------:R-:W-:Y:S05]  /*0280*/  EXIT ;  /* 0x000000000000794d */ /* 0x000fea0003800000 */
        .weak           $__internal_0_$__cuda_sm20_sqrt_rn_f32_slowpath
        .type           $__internal_0_$__cuda_sm20_sqrt_rn_f32_slowpath,@function
        .size           $__internal_0_$__cuda_sm20_sqrt_rn_f32_slowpath,(.L_x_5 - $__internal_0_$__cuda_sm20_sqrt_rn_f32_slowpath)
$__internal_0_$__cuda_sm20_sqrt_rn_f32_slowpath:
[----:B------:R-:W-:-:S13]  /*0290*/  LOP3.LUT P0, RZ, R0, 0x7fffffff, RZ, 0xc0, !PT ;  /* 0x7fffffff00ff7812 */ /* 0x000fda000780c0ff */
[----:B------:R-:W-:Y:S01]  /*02a0*/  @!P0 MOV R3, R0 ;  /* 0x0000000000038202 */ /* 0x000fe20000000f00 */
[----:B------:R-:W-:Y:S06]  /*02b0*/  @!P0 BRA `(.L_x_3) ;  /* 0x0000000000408947 */ /* 0x000fec0003800000 */
[----:B------:R-:W-:-:S13]  /*02c0*/  FSETP.GEU.FTZ.AND P0, PT, R0, RZ, PT ;  /* 0x000000ff0000720b */ /* 0x000fda0003f1e000 */
[----:B------:R-:W-:Y:S01]  /*02d0*/  @!P0 MOV R3, 0x7fffffff ;  /* 0x7fffffff00038802 */ /* 0x000fe20000000f00 */
[----:B------:R-:W-:Y:S06]  /*02e0*/  @!P0 BRA `(.L_x_3) ;  /* 0x0000000000348947 */ /* 0x000fec0003800000 */
[----:B------:R-:W-:-:S13]  /*02f0*/  FSETP.GTU.FTZ.AND P0, PT, |R0|, +INF , PT ;  /* 0x7f8000000000780b */ /* 0x000fda0003f1c200 */
[----:B------:R-:W-:Y:S01]  /*0300*/  @P0 FADD.FTZ R3, R0, 1 ;  /* 0x3f80000000030421 */ /* 0x000fe20000010000 */
[----:B------:R-:W-:Y:S06]  /*0310*/  @P0 BRA `(.L_x_3) ;  /* 0x0000000000280947 */ /* 0x000fec0003800000 */
[----:B------:R-:W-:-:S13]  /*0320*/  FSETP.NEU.FTZ.AND P0, PT, |R0|, +INF , PT ;  /* 0x7f8000000000780b */ /* 0x000fda0003f1d200 */
[----:B------:R-:W-:-:S04]  /*0330*/  @P0 FFMA R4, R0, 1.84467440737095516160e+19, RZ ;  /* 0x5f80000000040823 */ /* 0x000fc800000000ff */
[----:B------:R-:W0:Y:S02]  /*0340*/  @P0 MUFU.RSQ R3, R4 ;  /* 0x0000000400030308 */ /* 0x000e240000001400 */
[----:B0-----:R-:W-:Y:S01]  /*0350*/  @P0 FMUL.FTZ R5, R4, R3 ;  /* 0x0000000304050220 */ /* 0x001fe20000410000 */
[----:B------:R-:W-:Y:S01]  /*0360*/  @P0 FMUL.FTZ R7, R3, 0.5 ;  /* 0x3f00000003070820 */ /* 0x000fe20000410000 */
[----:B------:R-:W-:Y:S02]  /*0370*/  @!P0 MOV R3, R0 ;  /* 0x0000000000038202 */ /* 0x000fe40000000f00 */
[----:B------:R-:W-:-:S04]  /*0380*/  @P0 FADD.FTZ R6, -R5, -RZ ;  /* 0x800000ff05060221 */ /* 0x000fc80000010100 */
[----:B------:R-:W-:-:S04]  /*0390*/  @P0 FFMA R6, R5, R6, R4 ;  /* 0x0000000605060223 */ /* 0x000fc80000000004 */
[----:B------:R-:W-:-:S04]  /*03a0*/  @P0 FFMA R6, R6, R7, R5 ;  /* 0x0000000706060223 */ /* 0x000fc80000000005 */
[----:B------:R-:W-:-:S07]  /*03b0*/  @P0 FMUL.FTZ R3, R6, 2.3283064365386962891e-10 ;  /* 0x2f80000006030820 */ /* 0x000fce0000410000 */
.L_x_3:
[----:B------:R-:W-:Y:S01]  /*03c0*/  HFMA2 R5, -RZ, RZ, 0, 0 ;  /* 0x00000000ff057431 */ /* 0x000fe200000001ff */
[----:B------:R-:W-:-:S04]  /*03d0*/  MOV R4, R8 ;  /* 0x0000000800047202 */ /* 0x000fc80000000f00 */
[----:B------:R-:W-:Y:S05]  /*03e0*/  RET.REL.NODEC R4 `(_Z14FindClosestGPUP6float3PiS1_) ;  /* 0xfffffffc04047950 */ /* 0x000fea0003c3ffff */
.L_x_4:
[----:B------:R-:W-:-:S00]  /*03f0*/  BRA `(.L_x_4) ;  /* 0xfffffffc00fc7947 */ /* 0x000fc0000383ffff */
[----:B------:R-:W-:-:S00]  /*0400*/  NOP ;  /* 0x0000000000007918 */ /* 0x000fc00000000000 */
[----:B------:R-:W-:-:S00]  /*0410*/  NOP ;  /* 0x0000000000007918 */ /* 0x000fc00000000000 */
[----:B------:R-:W-:-:S00]  /*0420*/  NOP ;  /* 0x0000000000007918 */ /* 0x000fc00000000000 */
[----:B------:R-:W-:-:S00]  /*0430*/  NOP ;  /* 0x0000000000007918 */ /* 0x000fc00000000000 */
[----:B------:R-:W-:-:S00]  /*0440*/  NOP ;  /* 0x0000000000007918 */ /* 0x000fc00000000000 */
[----:B------:R-:W-:-:S00]  /*0450*/  NOP ;  /* 0x0000000000007918 */ /* 0x000fc00000000000 */
[----:B------:R-:W-:-:S00]  /*0460*/  NOP ;  /* 0x0000000000007918 */ /* 0x000fc00000000000 */
[----:B------:R-:W-:-:S00]  /*0470*/  NOP ;  /* 0x0000000000007918 */ /* 0x000fc00000000000 */
.L_x_5:


//--------------------- .nv.shared.reserved.0     --------------------------
	.section	.nv.shared.reserved.0,"aw",@nobits
	.weak		__nv_reservedSMEM_offset_0_alias
	.size		__nv_reservedSMEM_offset_0_alias, 0, 64
	.other		__nv_reservedSMEM_offset_0_alias,@"STO_CUDA_RESERVED_SHARED STV_DEFAULT"
__nv_reservedSMEM_offset_0_alias:
	.zero		0
	.zero		64


//--------------------- .nv.constant0._Z14FindClosestGPUP6float3PiS1_ --------------------------
	.section	.nv.constant0._Z14FindClosestGPUP6float3PiS1_,"a",@progbits
	.sectionflags	@""
	.align	4
.nv.constant0._Z14FindClosestGPUP6float3PiS1_:
	.zero		920


//--------------------- SYMBOLS --------------------------

	.type		.nv.reservedSmem.offset0,@object
	.size		.nv.reservedSmem.offset0,0x4
